//
// Generated by NVIDIA NVVM Compiler
//
// Compiler Build ID: CL-36424714
// Cuda compilation tools, release 13.0, V13.0.88
// Based on NVVM 20.0.0
//

.version 9.0
.target sm_100
.address_size 64

	// .globl	calcB

.visible .entry calcB(
	.param .u64 .ptr .align 1 calcB_param_0,
	.param .u32 calcB_param_1,
	.param .u64 .ptr .align 1 calcB_param_2
)
{
	.reg .pred 	%p<14>;
	.reg .b32 	%r<36>;
	.reg .b32 	%f<79>;
	.reg .b64 	%rd<17>;

	ld.param.u64 	%rd5, [calcB_param_0];
	ld.param.u32 	%r14, [calcB_param_1];
	ld.param.u64 	%rd6, [calcB_param_2];
	mov.u32 	%r15, %ctaid.x;
	mov.u32 	%r16, %ntid.x;
	mov.u32 	%r17, %tid.x;
	mad.lo.s32 	%r1, %r15, %r16, %r17;
	setp.ge.s32 	%p1, %r1, %r14;
	@%p1 bra 	$L__BB0_11;
	setp.lt.s32 	%p2, %r14, 1;
	@%p2 bra 	$L__BB0_11;
	cvta.to.global.u64 	%rd7, %rd5;
	mul.lo.s32 	%r18, %r1, 3;
	mul.wide.s32 	%rd8, %r18, 4;
	add.s64 	%rd9, %rd7, %rd8;
	ld.global.f32 	%f1, [%rd9];
	ld.global.f32 	%f2, [%rd9+4];
	ld.global.f32 	%f3, [%rd9+8];
	cvta.to.global.u64 	%rd1, %rd6;
	mul.lo.s32 	%r32, %r1, %r14;
	add.s32 	%r19, %r14, %r1;
	mul.lo.s32 	%r34, %r19, %r14;
	add.s32 	%r20, %r19, %r14;
	mul.lo.s32 	%r35, %r20, %r14;
	add.s64 	%rd16, %rd7, 4;
	neg.s32 	%r33, %r14;
$L__BB0_3:
	ld.global.f32 	%f14, [%rd16+-4];
	sub.f32 	%f4, %f14, %f1;
	ld.global.f32 	%f15, [%rd16];
	sub.f32 	%f5, %f15, %f2;
	ld.global.f32 	%f16, [%rd16+4];
	sub.f32 	%f6, %f16, %f3;
	mul.f32 	%f17, %f5, %f5;
	fma.rn.f32 	%f18, %f4, %f4, %f17;
	fma.rn.f32 	%f7, %f6, %f6, %f18;
	abs.f32 	%f8, %f7;
	setp.eq.f32 	%p3, %f7, 0f3F800000;
	mov.f32 	%f78, 0f3F800000;
	@%p3 bra 	$L__BB0_8;
	setp.num.f32 	%p4, %f8, %f8;
	@%p4 bra 	$L__BB0_6;
	mov.f32 	%f74, 0f3FC00000;
	add.rn.f32 	%f78, %f7, %f74;
	bra.uni 	$L__BB0_8;
$L__BB0_6:
	setp.lt.f32 	%p5, %f8, 0f00800000;
	mul.f32 	%f19, %f8, 0f4B800000;
	selp.f32 	%f20, %f19, %f8, %p5;
	mov.b32 	%r21, %f20;
	add.s32 	%r22, %r21, -1060439283;
	and.b32  	%r23, %r22, -8388608;
	sub.s32 	%r24, %r21, %r23;
	mov.b32 	%f21, %r24;
	cvt.rn.f32.s32 	%f22, %r23;
	selp.f32 	%f23, 0fC1C00000, 0f00000000, %p5;
	fma.rn.f32 	%f24, %f22, 0f34000000, %f23;
	add.f32 	%f25, %f21, 0fBF800000;
	add.f32 	%f26, %f21, 0f3F800000;
	rcp.approx.ftz.f32 	%f27, %f26;
	add.f32 	%f28, %f25, %f25;
	mul.f32 	%f29, %f28, %f27;
	mul.f32 	%f30, %f29, %f29;
	neg.f32 	%f31, %f29;
	sub.f32 	%f32, %f25, %f29;
	add.f32 	%f33, %f32, %f32;
	fma.rn.f32 	%f34, %f31, %f25, %f33;
	mul.rn.f32 	%f35, %f27, %f34;
	fma.rn.f32 	%f36, %f30, 0f3A2C32E4, 0f3B52E7DB;
	fma.rn.f32 	%f37, %f36, %f30, 0f3C93BB73;
	fma.rn.f32 	%f38, %f37, %f30, 0f3DF6384F;
	mul.rn.f32 	%f39, %f38, %f30;
	fma.rn.f32 	%f40, %f29, 0f3FB8AA3B, %f24;
	mul.f32 	%f41, %f39, 0f40400000;
	sub.f32 	%f42, %f24, %f40;
	fma.rn.f32 	%f43, %f29, 0f3FB8AA3B, %f42;
	fma.rn.f32 	%f44, %f35, 0f3FB8AA3B, %f43;
	fma.rn.f32 	%f45, %f29, 0f32A55E34, %f44;
	fma.rn.f32 	%f46, %f41, %f35, %f45;
	fma.rn.f32 	%f47, %f39, %f29, %f46;
	add.rn.f32 	%f48, %f40, %f47;
	mov.f32 	%f49, 0f3FC00000;
	mul.rn.f32 	%f50, %f48, %f49;
	cvt.rni.f32.f32 	%f51, %f50;
	sub.f32 	%f52, %f50, %f51;
	neg.f32 	%f53, %f50;
	fma.rn.f32 	%f54, %f48, 0f3FC00000, %f53;
	neg.f32 	%f55, %f40;
	add.rn.f32 	%f56, %f48, %f55;
	neg.f32 	%f57, %f56;
	add.rn.f32 	%f58, %f47, %f57;
	fma.rn.f32 	%f59, %f58, 0f3FC00000, %f54;
	add.f32 	%f60, %f52, %f59;
	setp.gt.f32 	%p6, %f51, 0f00000000;
	selp.b32 	%r25, 0, -2097152000, %p6;
	setp.neu.f32 	%p7, %f7, 0f00000000;
	setp.neu.f32 	%p8, %f8, 0f7F800000;
	setp.lt.f32 	%p9, %f50, 0f00000000;
	selp.f32 	%f61, 0f00000000, 0f7F800000, %p9;
	abs.f32 	%f62, %f50;
	setp.gt.f32 	%p10, %f62, 0f43180000;
	cvt.rzi.s32.f32 	%r26, %f51;
	shl.b32 	%r27, %r26, 23;
	sub.s32 	%r28, %r27, %r25;
	mov.b32 	%f63, %r28;
	add.s32 	%r29, %r25, 2130706432;
	mov.b32 	%f64, %r29;
	fma.rn.f32 	%f65, %f60, 0f391FCB8E, 0f3AAF85ED;
	fma.rn.f32 	%f66, %f65, %f60, 0f3C1D9856;
	fma.rn.f32 	%f67, %f66, %f60, 0f3D6357BB;
	fma.rn.f32 	%f68, %f67, %f60, 0f3E75FDEC;
	fma.rn.f32 	%f69, %f68, %f60, 0f3F317218;
	fma.rn.f32 	%f70, %f69, %f60, 0f3F800000;
	mul.f32 	%f71, %f70, %f64;
	mul.f32 	%f72, %f71, %f63;
	selp.f32 	%f78, %f61, %f72, %p10;
	and.pred  	%p11, %p7, %p8;
	@%p11 bra 	$L__BB0_8;
	add.f32 	%f73, %f7, %f7;
	mov.b32 	%r30, %f73;
	and.b32  	%r31, %r30, 2147483647;
	mov.b32 	%f78, %r31;
$L__BB0_8:
	setp.leu.f32 	%p12, %f78, 0f00000000;
	@%p12 bra 	$L__BB0_10;
	div.rn.f32 	%f75, %f4, %f78;
	mul.wide.s32 	%rd10, %r32, 4;
	add.s64 	%rd11, %rd1, %rd10;
	st.global.f32 	[%rd11], %f75;
	div.rn.f32 	%f76, %f5, %f78;
	mul.wide.s32 	%rd12, %r34, 4;
	add.s64 	%rd13, %rd1, %rd12;
	st.global.f32 	[%rd13], %f76;
	div.rn.f32 	%f77, %f6, %f78;
	mul.wide.s32 	%rd14, %r35, 4;
	add.s64 	%rd15, %rd1, %rd14;
	st.global.f32 	[%rd15], %f77;
$L__BB0_10:
	add.s32 	%r35, %r35, 1;
	add.s32 	%r34, %r34, 1;
	add.s64 	%rd16, %rd16, 12;
	add.s32 	%r33, %r33, 1;
	setp.ne.s32 	%p13, %r33, 0;
	add.s32 	%r32, %r32, 1;
	@%p13 bra 	$L__BB0_3;
$L__BB0_11:
	ret;

}


// ===== COMPILED SASS (sm_100) =====

	.target	sm_100

	.elftype	@"ET_EXEC"


//--------------------- .note.nv.tkinfo           --------------------------
	.section	.note.nv.tkinfo,"",@"SHT_NOTE"
	.sectionflags	@"SHF_NOTE_NV_TKINFO"
	.tkinfo
        /*0018*/ 	.word	0x00000002
        /*0030*/ 	.string	""
        /*0030*/ 	.string	"ptxas"
        /*0030*/ 	.string	"Cuda compilation tools, release 13.0, V13.0.88"
        /*0030*/ 	.string	"Build cuda_13.0.r13.0/compiler.36424714_0"
        /*0030*/ 	.string	"-arch sm_100 -m 64 "



//--------------------- .note.nv.cuinfo           --------------------------
	.section	.note.nv.cuinfo,"",@"SHT_NOTE"
	.sectionflags	@"SHF_NOTE_NV_CUINFO"
        /*0018*/ 	.short	0x0002
        /*001a*/ 	.short	0x0064
        /*001c*/ 	.short	0x0082
	.zero		2


//--------------------- .nv.info                  --------------------------
	.section	.nv.info,"",@"SHT_CUDA_INFO"
	.align	4


	//----- nvinfo : EIATTR_REGCOUNT
	.align		4
        /*0000*/ 	.byte	0x04, 0x2f
        /*0002*/ 	.short	(.L_1 - .L_0)
	.align		4
.L_0:
        /*0004*/ 	.word	index@(calcB)
        /*0008*/ 	.word	0x0000001b


	//----- nvinfo : EIATTR_FRAME_SIZE
	.align		4
.L_1:
        /*000c*/ 	.byte	0x04, 0x11
        /*000e*/ 	.short	(.L_3 - .L_2)
	.align		4
.L_2:
        /*0010*/ 	.word	index@($__internal_0_$__cuda_sm3x_div_rn_noftz_f32_slowpath)
        /*0014*/ 	.word	0x00000000


	//----- nvinfo : EIATTR_FRAME_SIZE
	.align		4
.L_3:
        /*0018*/ 	.byte	0x04, 0x11
        /*001a*/ 	.short	(.L_5 - .L_4)
	.align		4
.L_4:
        /*001c*/ 	.word	index@(calcB)
        /*0020*/ 	.word	0x00000000


	//----- nvinfo : EIATTR_MIN_STACK_SIZE
	.align		4
.L_5:
        /*0024*/ 	.byte	0x04, 0x12
        /*0026*/ 	.short	(.L_7 - .L_6)
	.align		4
.L_6:
        /*0028*/ 	.word	index@(calcB)
        /*002c*/ 	.word	0x00000000
.L_7:


//--------------------- .nv.compat                --------------------------
	.section	.nv.compat,"",@"SHT_CUDA_COMPAT_INFO"
	.align	4
        /*0000*/ 	.byte	0x02, 0x09, 0x00, 0x00, 0x02, 0x02, 0x01, 0x00, 0x02, 0x05, 0x05, 0x00, 0x03, 0x07, 0x01, 0x01
        /*0010*/ 	.byte	0x02, 0x03, 0x00, 0x00, 0x02, 0x06, 0x01, 0x00, 0x04, 0x0b, 0x08, 0x00, 0x01, 0x00, 0x00, 0x00
        /*0020*/ 	.byte	0x00, 0x00, 0x00, 0x00


//--------------------- .nv.info.calcB            --------------------------
	.section	.nv.info.calcB,"",@"SHT_CUDA_INFO"
	.sectionflags	@""
	.align	4


	//----- nvinfo : EIATTR_CUDA_API_VERSION
	.align		4
        /*0000*/ 	.byte	0x04, 0x37
        /*0002*/ 	.short	(.L_9 - .L_8)
.L_8:
        /*0004*/ 	.word	0x00000082


	//----- nvinfo : EIATTR_KPARAM_INFO
	.align		4
.L_9:
        /*0008*/ 	.byte	0x04, 0x17
        /*000a*/ 	.short	(.L_11 - .L_10)
.L_10:
        /*000c*/ 	.word	0x00000000
        /*0010*/ 	.short	0x0002
        /*0012*/ 	.short	0x0010
        /*0014*/ 	.byte	0x00, 0xf5, 0x21, 0x00


	//----- nvinfo : EIATTR_KPARAM_INFO
	.align		4
.L_11:
        /*0018*/ 	.byte	0x04, 0x17
        /*001a*/ 	.short	(.L_13 - .L_12)
.L_12:
        /*001c*/ 	.word	0x00000000
        /*0020*/ 	.short	0x0001
        /*0022*/ 	.short	0x0008
        /*0024*/ 	.byte	0x00, 0xf0, 0x11, 0x00


	//----- nvinfo : EIATTR_KPARAM_INFO
	.align		4
.L_13:
        /*0028*/ 	.byte	0x04, 0x17
        /*002a*/ 	.short	(.L_15 - .L_14)
.L_14:
        /*002c*/ 	.word	0x00000000
        /*0030*/ 	.short	0x0000
        /*0032*/ 	.short	0x0000
        /*0034*/ 	.byte	0x00, 0xf5, 0x21, 0x00


	//----- nvinfo : EIATTR_SPARSE_MMA_MASK
	.align		4
.L_15:
        /*0038*/ 	.byte	0x03, 0x50
        /*003a*/ 	.short	0x0000


	//----- nvinfo : EIATTR_MAXREG_COUNT
	.align		4
        /*003c*/ 	.byte	0x03, 0x1b
        /*003e*/ 	.short	0x00ff


	//----- nvinfo : EIATTR_MERCURY_ISA_VERSION
	.align		4
        /*0040*/ 	.byte	0x03, 0x5f
        /*0042*/ 	.short	0x0101


	//----- nvinfo : EIATTR_VRC_CTA_INIT_COUNT
	.align		4
        /*0044*/ 	.byte	0x02, 0x4a
	.zero		1
	.zero		1


	//----- nvinfo : EIATTR_EXIT_INSTR_OFFSETS
	.align		4
        /*0048*/ 	.byte	0x04, 0x1c
        /*004a*/ 	.short	(.L_17 - .L_16)


	//   ....[0]....
.L_16:
        /*004c*/ 	.word	0x00000070


	//   ....[1]....
        /*0050*/ 	.word	0x00000090


	//   ....[2]....
        /*0054*/ 	.word	0x00000a70


	//----- nvinfo : EIATTR_CRS_STACK_SIZE
	.align		4
.L_17:
        /*0058*/ 	.byte	0x04, 0x1e
        /*005a*/ 	.short	(.L_19 - .L_18)
.L_18:
        /*005c*/ 	.word	0x00000000


	//----- nvinfo : EIATTR_CBANK_PARAM_SIZE
	.align		4
.L_19:
        /*0060*/ 	.byte	0x03, 0x19
        /*0062*/ 	.short	0x0018


	//----- nvinfo : EIATTR_PARAM_CBANK
	.align		4
        /*0064*/ 	.byte	0x04, 0x0a
        /*0066*/ 	.short	(.L_21 - .L_20)
	.align		4
.L_20:
        /*0068*/ 	.word	index@(.nv.constant0.calcB)
        /*006c*/ 	.short	0x0380
        /*006e*/ 	.short	0x0018


	//----- nvinfo : EIATTR_SW_WAR
	.align		4
.L_21:
        /*0070*/ 	.byte	0x04, 0x36
        /*0072*/ 	.short	(.L_23 - .L_22)
.L_22:
        /*0074*/ 	.word	0x00000008
.L_23:


//--------------------- .nv.callgraph             --------------------------
	.section	.nv.callgraph,"",@"SHT_CUDA_CALLGRAPH"
	.align	4
	.sectionentsize	8
	.align		4
        /*0000*/ 	.word	0x00000000
	.align		4
        /*0004*/ 	.word	0xffffffff
	.align		4
        /*0008*/ 	.word	0x00000000
	.align		4
        /*000c*/ 	.word	0xfffffffe
	.align		4
        /*0010*/ 	.word	0x00000000
	.align		4
        /*0014*/ 	.word	0xfffffffd
	.align		4
        /*0018*/ 	.word	0x00000000
	.align		4
        /*001c*/ 	.word	0xfffffffc


//--------------------- .text.calcB               --------------------------
	.section	.text.calcB,"ax",@progbits
	.align	128
        .global         calcB
        .type           calcB,@function
        .size           calcB,(.L_x_23 - calcB)
        .other          calcB,@"STO_CUDA_ENTRY STV_DEFAULT"
calcB:
.text.calcB:
[----:B------:R-:W-:Y:S01]  /*0000*/  LDC R1, c[0x0][0x37c] ;  /* 0x0000df00ff017b82 */ /* 0x000fe20000000800 */
[----:B------:R-:W0:Y:S07]  /*0010*/  S2R R0, SR_TID.X ;  /* 0x0000000000007919 */ /* 0x000e2e0000002100 */
[----:B------:R-:W0:Y:S08]  /*0020*/  S2UR UR4, SR_CTAID.X ;  /* 0x00000000000479c3 */ /* 0x000e300000002500 */
[----:B------:R-:W0:Y:S08]  /*0030*/  LDC R15, c[0x0][0x360] ;  /* 0x0000d800ff0f7b82 */ /* 0x000e300000000800 */
[----:B------:R-:W1:Y:S01]  /*0040*/  LDC R4, c[0x0][0x388] ;  /* 0x0000e200ff047b82 */ /* 0x000e620000000800 */
[----:B0-----:R-:W-:-:S05]  /*0050*/  IMAD R15, R15, UR4, R0 ;  /* 0x000000040f0f7c24 */ /* 0x001fca000f8e0200 */
[----:B-1----:R-:W-:-:S13]  /*0060*/  ISETP.GE.AND P0, PT, R15, R4, PT ;  /* 0x000000040f00720c */ /* 0x002fda0003f06270 */
[----:B------:R-:W-:Y:S05]  /*0070*/  @P0 EXIT ;  /* 0x000000000000094d */ /* 0x000fea0003800000 */
[----:B------:R-:W-:-:S13]  /*0080*/  ISETP.GE.AND P0, PT, R4, 0x1, PT ;  /* 0x000000010400780c */ /* 0x000fda0003f06270 */
[----:B------:R-:W-:Y:S05]  /*0090*/  @!P0 EXIT ;  /* 0x000000000000894d */ /* 0x000fea0003800000 */
[----:B------:R-:W0:Y:S01]  /*00a0*/  LDC.64 R2, c[0x0][0x380] ;  /* 0x0000e000ff027b82 */ /* 0x000e220000000a00 */
[----:B------:R-:W1:Y:S01]  /*00b0*/  LDCU.64 UR6, c[0x0][0x358] ;  /* 0x00006b00ff0677ac */ /* 0x000e620008000a00 */
[----:B------:R-:W-:Y:S01]  /*00c0*/  IMAD R5, R15, 0x3, RZ ;  /* 0x000000030f057824 */ /* 0x000fe200078e02ff */
[----:B------:R-:W2:Y:S05]  /*00d0*/  LDCU.64 UR4, c[0x0][0x380] ;  /* 0x00007000ff0477ac */ /* 0x000eaa0008000a00 */
[----:B------:R-:W3:Y:S01]  /*00e0*/  LDC.64 R6, c[0x0][0x390] ;  /* 0x0000e400ff067b82 */ /* 0x000ee20000000a00 */
[----:B0-----:R-:W-:-:S05]  /*00f0*/  IMAD.WIDE R2, R5, 0x4, R2 ;  /* 0x0000000405027825 */ /* 0x001fca00078e0202 */
[----:B-1----:R0:W5:Y:S04]  /*0100*/  LDG.E R14, desc[UR6][R2.64] ;  /* 0x00000006020e7981 */ /* 0x002168000c1e1900 */
[----:B------:R0:W5:Y:S04]  /*0110*/  LDG.E R12, desc[UR6][R2.64+0x4] ;  /* 0x00000406020c7981 */ /* 0x000168000c1e1900 */
[----:B------:R0:W5:Y:S01]  /*0120*/  LDG.E R10, desc[UR6][R2.64+0x8] ;  /* 0x00000806020a7981 */ /* 0x000162000c1e1900 */
[----:B--2---:R-:W-:Y:S01]  /*0130*/  UIADD3 UR4, UP0, UPT, UR4, 0x4, URZ ;  /* 0x0000000404047890 */ /* 0x004fe2000ff1e0ff */
[CC--:B------:R-:W-:Y:S01]  /*0140*/  IADD3 R13, PT, PT, R15.reuse, R4.reuse, RZ ;  /* 0x000000040f0d7210 */ /* 0x0c0fe20007ffe0ff */
[----:B------:R-:W-:-:S02]  /*0150*/  IMAD R15, R15, R4, RZ ;  /* 0x000000040f0f7224 */ /* 0x000fc400078e02ff */
[----:B------:R-:W-:Y:S01]  /*0160*/  UIADD3.X UR5, UPT, UPT, URZ, UR5, URZ, UP0, !UPT ;  /* 0x00000005ff057290 */ /* 0x000fe200087fe4ff */
[CC--:B------:R-:W-:Y:S01]  /*0170*/  IADD3 R11, PT, PT, R13.reuse, R4.reuse, RZ ;  /* 0x000000040d0b7210 */ /* 0x0c0fe20007ffe0ff */
[-C--:B------:R-:W-:Y:S01]  /*0180*/  IMAD R13, R13, R4.reuse, RZ ;  /* 0x000000040d0d7224 */ /* 0x080fe200078e02ff */
[----:B------:R-:W-:Y:S01]  /*0190*/  MOV R8, UR4 ;  /* 0x0000000400087c02 */ /* 0x000fe20008000f00 */
[----:B------:R-:W-:Y:S02]  /*01a0*/  IMAD.MOV R5, RZ, RZ, -R4 ;  /* 0x000000ffff057224 */ /* 0x000fe400078e0a04 */
[----:B------:R-:W-:Y:S01]  /*01b0*/  IMAD R11, R11, R4, RZ ;  /* 0x000000040b0b7224 */ /* 0x000fe200078e02ff */
[----:B0--3--:R-:W-:-:S07]  /*01c0*/  MOV R9, UR5 ;  /* 0x0000000500097c02 */ /* 0x009fce0008000f00 */
.L_x_10:
[----:B0-----:R-:W2:Y:S04]  /*01d0*/  LDG.E R17, desc[UR6][R8.64] ;  /* 0x0000000608117981 */ /* 0x001ea8000c1e1900 */
[----:B------:R-:W3:Y:S04]  /*01e0*/  LDG.E R3, desc[UR6][R8.64+-0x4] ;  /* 0xfffffc0608037981 */ /* 0x000ee8000c1e1900 */
[----:B------:R-:W4:Y:S01]  /*01f0*/  LDG.E R19, desc[UR6][R8.64+0x4] ;  /* 0x0000040608137981 */ /* 0x000f22000c1e1900 */
[----:B------:R-:W-:Y:S01]  /*0200*/  VIADD R5, R5, 0x1 ;  /* 0x0000000105057836 */ /* 0x000fe20000000000 */
[----:B------:R-:W-:Y:S04]  /*0210*/  BSSY.RECONVERGENT B0, `(.L_x_0) ;  /* 0x000004c000007945 */ /* 0x000fe80003800200 */
[----:B------:R-:W-:Y:S01]  /*0220*/  ISETP.NE.AND P1, PT, R5, RZ, PT ;  /* 0x000000ff0500720c */ /* 0x000fe20003f25270 */
[----:B--2--5:R-:W-:Y:S01]  /*0230*/  FADD R2, -R12, R17 ;  /* 0x000000110c027221 */ /* 0x024fe20000000100 */
[----:B---3--:R-:W-:-:S03]  /*0240*/  FADD R3, -R14, R3 ;  /* 0x000000030e037221 */ /* 0x008fc60000000100 */
[----:B------:R-:W-:Y:S01]  /*0250*/  FMUL R4, R2, R2 ;  /* 0x0000000202047220 */ /* 0x000fe20000400000 */
[----:B----4-:R-:W-:-:S03]  /*0260*/  FADD R0, -R10, R19 ;  /* 0x000000130a007221 */ /* 0x010fc60000000100 */
[----:B------:R-:W-:Y:S01]  /*0270*/  FFMA R17, R3, R3, R4 ;  /* 0x0000000303117223 */ /* 0x000fe20000000004 */
[----:B------:R-:W-:-:S03]  /*0280*/  HFMA2 R4, -RZ, RZ, 1.875, 0 ;  /* 0x3f800000ff047431 */ /* 0x000fc600000001ff */
[----:B------:R-:W-:-:S05]  /*0290*/  FFMA R16, R0, R0, R17 ;  /* 0x0000000000107223 */ /* 0x000fca0000000011 */
[----:B------:R-:W-:-:S13]  /*02a0*/  FSETP.NEU.AND P0, PT, R16, 1, PT ;  /* 0x3f8000001000780b */ /* 0x000fda0003f0d000 */
[----:B------:R-:W-:Y:S05]  /*02b0*/  @!P0 BRA `(.L_x_1) ;  /* 0x0000000400048947 */ /* 0x000fea0003800000 */
[----:B------:R-:W-:-:S13]  /*02c0*/  FSETP.NAN.AND P0, PT, |R16|, |R16|, PT ;  /* 0x400000101000720b */ /* 0x000fda0003f08200 */
[----:B------:R-:W-:Y:S01]  /*02d0*/  @P0 FADD R4, R16, 1.5 ;  /* 0x3fc0000010040421 */ /* 0x000fe20000000000 */
[----:B------:R-:W-:Y:S06]  /*02e0*/  @P0 BRA `(.L_x_1) ;  /* 0x0000000000f80947 */ /* 0x000fec0003800000 */
[C---:B------:R-:W-:Y:S01]  /*02f0*/  FMUL R17, |R16|.reuse, 16777216 ;  /* 0x4b80000010117820 */ /* 0x040fe20000400200 */
[C---:B------:R-:W-:Y:S02]  /*0300*/  FSETP.GEU.AND P0, PT, |R16|.reuse, 1.175494350822287508e-38, PT ;  /* 0x008000001000780b */ /* 0x040fe40003f0e200 */
[----:B------:R-:W-:Y:S02]  /*0310*/  MOV R22, 0x3a2c32e4 ;  /* 0x3a2c32e400167802 */ /* 0x000fe40000000f00 */
[----:B------:R-:W-:Y:S02]  /*0320*/  FSEL R17, R17, |R16|, !P0 ;  /* 0x4000001011117208 */ /* 0x000fe40004000000 */
[----:B------:R-:W-:Y:S02]  /*0330*/  FSEL R20, RZ, -24, P0 ;  /* 0xc1c00000ff147808 */ /* 0x000fe40000000000 */
[----:B------:R-:W-:Y:S02]  /*0340*/  IADD3 R4, PT, PT, R17, -0x3f3504f3, RZ ;  /* 0xc0cafb0d11047810 */ /* 0x000fe40007ffe0ff */
[----:B------:R-:W-:-:S02]  /*0350*/  FSETP.NEU.AND P0, PT, |R16|, +INF , PT ;  /* 0x7f8000001000780b */ /* 0x000fc40003f0d200 */
[----:B------:R-:W-:Y:S02]  /*0360*/  LOP3.LUT R18, R4, 0xff800000, RZ, 0xc0, !PT ;  /* 0xff80000004127812 */ /* 0x000fe400078ec0ff */
[----:B------:R-:W-:-:S03]  /*0370*/  FSETP.NEU.AND P0, PT, R16, RZ, P0 ;  /* 0x000000ff1000720b */ /* 0x000fc6000070d000 */
[----:B------:R-:W-:-:S04]  /*0380*/  IMAD.IADD R17, R17, 0x1, -R18 ;  /* 0x0000000111117824 */ /* 0x000fc800078e0a12 */
[C---:B------:R-:W-:Y:S01]  /*0390*/  FADD R4, R17.reuse, 1 ;  /* 0x3f80000011047421 */ /* 0x040fe20000000000 */
[----:B------:R-:W-:Y:S01]  /*03a0*/  FADD R21, R17, -1 ;  /* 0xbf80000011157421 */ /* 0x000fe20000000000 */
[----:B------:R-:W-:-:S03]  /*03b0*/  I2FP.F32.S32 R17, R18 ;  /* 0x0000001200117245 */ /* 0x000fc60000201400 */
[----:B------:R-:W-:Y:S01]  /*03c0*/  FADD R19, R21, R21 ;  /* 0x0000001515137221 */ /* 0x000fe20000000000 */
[----:B------:R-:W0:Y:S01]  /*03d0*/  MUFU.RCP R4, R4 ;  /* 0x0000000400047308 */ /* 0x000e220000001000 */
[----:B------:R-:W-:Y:S01]  /*03e0*/  FFMA R23, R17, 1.1920928955078125e-07, R20 ;  /* 0x3400000011177823 */ /* 0x000fe20000000014 */
[----:B------:R-:W-:Y:S01]  /*03f0*/  @!P0 FADD R16, R16, R16 ;  /* 0x0000001010108221 */ /* 0x000fe20000000000 */
[----:B0-----:R-:W-:-:S04]  /*0400*/  FMUL R18, R4, R19 ;  /* 0x0000001304127220 */ /* 0x001fc80000400000 */
[----:B------:R-:W-:Y:S01]  /*0410*/  FADD R20, R21, -R18 ;  /* 0x8000001215147221 */ /* 0x000fe20000000000 */
[C---:B------:R-:W-:Y:S01]  /*0420*/  FMUL R19, R18.reuse, R18 ;  /* 0x0000001212137220 */ /* 0x040fe20000400000 */
[----:B------:R-:W-:Y:S02]  /*0430*/  FFMA R17, R18, 1.4426950216293334961, R23 ;  /* 0x3fb8aa3b12117823 */ /* 0x000fe40000000017 */
[----:B------:R-:W-:Y:S01]  /*0440*/  FADD R20, R20, R20 ;  /* 0x0000001414147221 */ /* 0x000fe20000000000 */
[----:B------:R-:W-:Y:S01]  /*0450*/  FFMA R22, R19, R22, 0.0032181653659790754318 ;  /* 0x3b52e7db13167423 */ /* 0x000fe20000000016 */
[----:B------:R-:W-:Y:S02]  /*0460*/  FADD R23, R23, -R17 ;  /* 0x8000001117177221 */ /* 0x000fe40000000000 */
[----:B------:R-:W-:Y:S01]  /*0470*/  FFMA R21, R21, -R18, R20 ;  /* 0x8000001215157223 */ /* 0x000fe20000000014 */
[----:B------:R-:W-:Y:S01]  /*0480*/  FFMA R22, R19, R22, 0.018033718690276145935 ;  /* 0x3c93bb7313167423 */ /* 0x000fe20000000016 */
[----:B------:R-:W-:-:S02]  /*0490*/  FFMA R20, R18, 1.4426950216293334961, R23 ;  /* 0x3fb8aa3b12147823 */ /* 0x000fc40000000017 */
[----:B------:R-:W-:Y:S01]  /*04a0*/  FMUL R21, R4, R21 ;  /* 0x0000001504157220 */ /* 0x000fe20000400000 */
[----:B------:R-:W-:-:S03]  /*04b0*/  FFMA R22, R19, R22, 0.12022458761930465698 ;  /* 0x3df6384f13167423 */ /* 0x000fc60000000016 */
[----:B------:R-:W-:Y:S01]  /*04c0*/  FFMA R23, R21, 1.4426950216293334961, R20 ;  /* 0x3fb8aa3b15177823 */ /* 0x000fe20000000014 */
[----:B------:R-:W-:-:S03]  /*04d0*/  FMUL R19, R19, R22 ;  /* 0x0000001613137220 */ /* 0x000fc60000400000 */
[----:B------:R-:W-:Y:S01]  /*04e0*/  FFMA R20, R18, 1.9251366722983220825e-08, R23 ;  /* 0x32a55e3412147823 */ /* 0x000fe20000000017 */
[----:B------:R-:W-:-:S04]  /*04f0*/  FMUL R4, R19, 3 ;  /* 0x4040000013047820 */ /* 0x000fc80000400000 */
[----:B------:R-:W-:Y:S01]  /*0500*/  FFMA R4, R21, R4, R20 ;  /* 0x0000000415047223 */ /* 0x000fe20000000014 */
[----:B------:R-:W-:-:S03]  /*0510*/  HFMA2 R20, -RZ, RZ, 0.64013671875, -15.109375 ;  /* 0x391fcb8eff147431 */ /* 0x000fc600000001ff */
[----:B------:R-:W-:-:S04]  /*0520*/  FFMA R18, R18, R19, R4 ;  /* 0x0000001312127223 */ /* 0x000fc80000000004 */
[----:B------:R-:W-:-:S04]  /*0530*/  FADD R21, R17, R18 ;  /* 0x0000001211157221 */ /* 0x000fc80000000000 */
[----:B------:R-:W-:Y:S01]  /*0540*/  FMUL R4, R21, 1.5 ;  /* 0x3fc0000015047820 */ /* 0x000fe20000400000 */
[----:B------:R-:W-:-:S03]  /*0550*/  FADD R17, -R17, R21 ;  /* 0x0000001511117221 */ /* 0x000fc60000000100 */
[----:B------:R-:W0:Y:S01]  /*0560*/  FRND R19, R4 ;  /* 0x0000000400137307 */ /* 0x000e220000201000 */
[----:B------:R-:W-:Y:S01]  /*0570*/  FADD R18, R18, -R17 ;  /* 0x8000001112127221 */ /* 0x000fe20000000000 */
[----:B------:R-:W-:Y:S01]  /*0580*/  FFMA R21, R21, 1.5, -R4 ;  /* 0x3fc0000015157823 */ /* 0x000fe20000000804 */
[----:B------:R-:W-:-:S03]  /*0590*/  FSETP.GT.AND P3, PT, |R4|, 152, PT ;  /* 0x431800000400780b */ /* 0x000fc60003f64200 */
[----:B------:R-:W-:Y:S02]  /*05a0*/  FFMA R18, R18, 1.5, R21 ;  /* 0x3fc0000012127823 */ /* 0x000fe40000000015 */
[----:B------:R-:W1:Y:S01]  /*05b0*/  F2I.NTZ R21, R4 ;  /* 0x0000000400157305 */ /* 0x000e620000203100 */
[----:B0-----:R-:W-:Y:S01]  /*05c0*/  FADD R17, R4, -R19 ;  /* 0x8000001304117221 */ /* 0x001fe20000000000 */
[----:B------:R-:W-:-:S03]  /*05d0*/  FSETP.GT.AND P2, PT, R19, RZ, PT ;  /* 0x000000ff1300720b */ /* 0x000fc60003f44000 */
[----:B------:R-:W-:-:S04]  /*05e0*/  FADD R17, R17, R18 ;  /* 0x0000001211117221 */ /* 0x000fc80000000000 */
[----:B------:R-:W-:-:S04]  /*05f0*/  FFMA R18, R17, R20, 0.0013391353422775864601 ;  /* 0x3aaf85ed11127423 */ /* 0x000fc80000000014 */
[----:B------:R-:W-:-:S04]  /*0600*/  FFMA R18, R17, R18, 0.0096188392490148544312 ;  /* 0x3c1d985611127423 */ /* 0x000fc80000000012 */
[----:B------:R-:W-:-:S04]  /*0610*/  FFMA R18, R17, R18, 0.055503588169813156128 ;  /* 0x3d6357bb11127423 */ /* 0x000fc80000000012 */
[C---:B------:R-:W-:Y:S01]  /*0620*/  FFMA R20, R17.reuse, R18, 0.24022644758224487305 ;  /* 0x3e75fdec11147423 */ /* 0x040fe20000000012 */
[----:B------:R-:W-:Y:S02]  /*0630*/  SEL R18, RZ, 0x83000000, P2 ;  /* 0x83000000ff127807 */ /* 0x000fe40001000000 */
[----:B------:R-:W-:Y:S01]  /*0640*/  FSETP.GEU.AND P2, PT, R4, RZ, PT ;  /* 0x000000ff0400720b */ /* 0x000fe20003f4e000 */
[----:B------:R-:W-:Y:S01]  /*0650*/  FFMA R20, R17, R20, 0.69314718246459960938 ;  /* 0x3f31721811147423 */ /* 0x000fe20000000014 */
[----:B-1----:R-:W-:Y:S01]  /*0660*/  LEA R21, R21, -R18, 0x17 ;  /* 0x8000001215157211 */ /* 0x002fe200078eb8ff */
[----:B------:R-:W-:Y:S01]  /*0670*/  VIADD R19, R18, 0x7f000000 ;  /* 0x7f00000012137836 */ /* 0x000fe20000000000 */
[----:B------:R-:W-:Y:S01]  /*0680*/  FSEL R4, RZ, +INF , !P2 ;  /* 0x7f800000ff047808 */ /* 0x000fe20005000000 */
[----:B------:R-:W-:-:S04]  /*0690*/  FFMA R20, R17, R20, 1 ;  /* 0x3f80000011147423 */ /* 0x000fc80000000014 */
[----:B------:R-:W-:-:S04]  /*06a0*/  FMUL R20, R19, R20 ;  /* 0x0000001413147220 */ /* 0x000fc80000400000 */
[----:B------:R-:W-:Y:S01]  /*06b0*/  @!P3 FMUL R4, R21, R20 ;  /* 0x000000141504b220 */ /* 0x000fe20000400000 */
[----:B------:R-:W-:-:S07]  /*06c0*/  @!P0 LOP3.LUT R4, R16, 0x7fffffff, RZ, 0xc0, !PT ;  /* 0x7fffffff10048812 */ /* 0x000fce00078ec0ff */
.L_x_1:
[----:B------:R-:W-:Y:S05]  /*06d0*/  BSYNC.RECONVERGENT B0 ;  /* 0x0000000000007941 */ /* 0x000fea0003800200 */
.L_x_0:
[----:B------:R-:W-:Y:S01]  /*06e0*/  FSETP.GT.AND P0, PT, R4, RZ, PT ;  /* 0x000000ff0400720b */ /* 0x000fe20003f04000 */
[----:B------:R-:W-:-:S12]  /*06f0*/  BSSY.RECONVERGENT B0, `(.L_x_2) ;  /* 0x0000031000007945 */ /* 0x000fd80003800200 */
[----:B------:R-:W-:Y:S05]  /*0700*/  @!P0 BRA `(.L_x_3) ;  /* 0x0000000000bc8947 */ /* 0x000fea0003800000 */
[----:B------:R-:W0:Y:S01]  /*0710*/  MUFU.RCP R17, R4 ;  /* 0x0000000400117308 */ /* 0x000e220000001000 */
[----:B------:R-:W-:Y:S07]  /*0720*/  BSSY.RECONVERGENT B1, `(.L_x_4) ;  /* 0x000000b000017945 */ /* 0x000fee0003800200 */
[----:B------:R-:W1:Y:S01]  /*0730*/  FCHK P0, R3, R4 ;  /* 0x0000000403007302 */ /* 0x000e620000000000 */
[----:B0-----:R-:W-:-:S04]  /*0740*/  FFMA R16, R17, -R4, 1 ;  /* 0x3f80000011107423 */ /* 0x001fc80000000804 */
[----:B------:R-:W-:-:S04]  /*0750*/  FFMA R16, R17, R16, R17 ;  /* 0x0000001011107223 */ /* 0x000fc80000000011 */
[----:B------:R-:W-:-:S04]  /*0760*/  FFMA R17, R3, R16, RZ ;  /* 0x0000001003117223 */ /* 0x000fc800000000ff */
[----:B------:R-:W-:-:S04]  /*0770*/  FFMA R18, R17, -R4, R3 ;  /* 0x8000000411127223 */ /* 0x000fc80000000003 */
[----:B------:R-:W-:Y:S01]  /*0780*/  FFMA R19, R16, R18, R17 ;  /* 0x0000001210137223 */ /* 0x000fe20000000011 */
[----:B-1----:R-:W-:Y:S06]  /*0790*/  @!P0 BRA `(.L_x_5) ;  /* 0x00000000000c8947 */ /* 0x002fec0003800000 */
[----:B------:R-:W-:-:S07]  /*07a0*/  MOV R16, 0x7c0 ;  /* 0x000007c000107802 */ /* 0x000fce0000000f00 */
[----:B------:R-:W-:Y:S05]  /*07b0*/  CALL.REL.NOINC `($__internal_0_$__cuda_sm3x_div_rn_noftz_f32_slowpath) ;  /* 0x0000000000b07944 */ /* 0x000fea0003c00000 */
[----:B------:R-:W-:-:S07]  /*07c0*/  MOV R19, R3 ;  /* 0x0000000300137202 */ /* 0x000fce0000000f00 */
.L_x_5:
[----:B------:R-:W-:Y:S05]  /*07d0*/  BSYNC.RECONVERGENT B1 ;  /* 0x0000000000017941 */ /* 0x000fea0003800200 */
.L_x_4:
[----:B------:R-:W0:Y:S01]  /*07e0*/  MUFU.RCP R3, R4 ;  /* 0x0000000400037308 */ /* 0x000e220000001000 */
[----:B------:R-:W-:Y:S01]  /*07f0*/  IMAD.WIDE R16, R15, 0x4, R6 ;  /* 0x000000040f107825 */ /* 0x000fe200078e0206 */
[----:B------:R-:W-:Y:S04]  /*0800*/  BSSY.RECONVERGENT B1, `(.L_x_6) ;  /* 0x000000d000017945 */ /* 0x000fe80003800200 */
[----:B------:R1:W-:Y:S02]  /*0810*/  STG.E desc[UR6][R16.64], R19 ;  /* 0x0000001310007986 */ /* 0x0003e4000c101906 */
[----:B------:R-:W2:Y:S01]  /*0820*/  FCHK P0, R2, R4 ;  /* 0x0000000402007302 */ /* 0x000ea20000000000 */
[----:B0-----:R-:W-:-:S04]  /*0830*/  FFMA R18, R3, -R4, 1 ;  /* 0x3f80000003127423 */ /* 0x001fc80000000804 */
[----:B------:R-:W-:-:S04]  /*0840*/  FFMA R20, R3, R18, R3 ;  /* 0x0000001203147223 */ /* 0x000fc80000000003 */
[----:B------:R-:W-:-:S04]  /*0850*/  FFMA R3, R2, R20, RZ ;  /* 0x0000001402037223 */ /* 0x000fc800000000ff */
[----:B------:R-:W-:-:S04]  /*0860*/  FFMA R18, R3, -R4, R2 ;  /* 0x8000000403127223 */ /* 0x000fc80000000002 */
[----:B------:R-:W-:Y:S01]  /*0870*/  FFMA R21, R20, R18, R3 ;  /* 0x0000001214157223 */ /* 0x000fe20000000003 */
[----:B-12---:R-:W-:Y:S06]  /*0880*/  @!P0 BRA `(.L_x_7) ;  /* 0x0000000000108947 */ /* 0x006fec0003800000 */
[----:B------:R-:W-:Y:S01]  /*0890*/  IMAD.MOV.U32 R3, RZ, RZ, R2 ;  /* 0x000000ffff037224 */ /* 0x000fe200078e0002 */
[----:B------:R-:W-:-:S07]  /*08a0*/  MOV R16, 0x8c0 ;  /* 0x000008c000107802 */ /* 0x000fce0000000f00 */
[----:B------:R-:W-:Y:S05]  /*08b0*/  CALL.REL.NOINC `($__internal_0_$__cuda_sm3x_div_rn_noftz_f32_slowpath) ;  /* 0x0000000000707944 */ /* 0x000fea0003c00000 */
[----:B------:R-:W-:-:S07]  /*08c0*/  MOV R21, R3 ;  /* 0x0000000300157202 */ /* 0x000fce0000000f00 */
.L_x_7:
[----:B------:R-:W-:Y:S05]  /*08d0*/  BSYNC.RECONVERGENT B1 ;  /* 0x0000000000017941 */ /* 0x000fea0003800200 */
.L_x_6:
        /* <DEDUP_REMOVED lines=11> */
[----:B------:R-:W-:Y:S02]  /*0990*/  MOV R3, R0 ;  /* 0x0000000000037202 */ /* 0x000fe40000000f00 */
[----:B------:R-:W-:-:S07]  /*09a0*/  MOV R16, 0x9c0 ;  /* 0x000009c000107802 */ /* 0x000fce0000000f00 */
[----:B------:R-:W-:Y:S05]  /*09b0*/  CALL.REL.NOINC `($__internal_0_$__cuda_sm3x_div_rn_noftz_f32_slowpath) ;  /* 0x0000000000307944 */ /* 0x000fea0003c00000 */
[----:B------:R-:W-:-:S07]  /*09c0*/  IMAD.MOV.U32 R17, RZ, RZ, R3 ;  /* 0x000000ffff117224 */ /* 0x000fce00078e0003 */
.L_x_9:
[----:B------:R-:W-:Y:S05]  /*09d0*/  BSYNC.RECONVERGENT B1 ;  /* 0x0000000000017941 */ /* 0x000fea0003800200 */
.L_x_8:
[----:B------:R-:W-:-:S05]  /*09e0*/  IMAD.WIDE R2, R11, 0x4, R6 ;  /* 0x000000040b027825 */ /* 0x000fca00078e0206 */
[----:B------:R0:W-:Y:S02]  /*09f0*/  STG.E desc[UR6][R2.64], R17 ;  /* 0x0000001102007986 */ /* 0x0001e4000c101906 */
.L_x_3:
[----:B------:R-:W-:Y:S05]  /*0a00*/  BSYNC.RECONVERGENT B0 ;  /* 0x0000000000007941 */ /* 0x000fea0003800200 */
.L_x_2:
[----:B------:R-:W-:Y:S02]  /*0a10*/  IADD3 R8, P0, PT, R8, 0xc, RZ ;  /* 0x0000000c08087810 */ /* 0x000fe40007f1e0ff */
[----:B------:R-:W-:Y:S02]  /*0a20*/  IADD3 R11, PT, PT, R11, 0x1, RZ ;  /* 0x000000010b0b7810 */ /* 0x000fe40007ffe0ff */
[----:B------:R-:W-:Y:S01]  /*0a30*/  IADD3 R13, PT, PT, R13, 0x1, RZ ;  /* 0x000000010d0d7810 */ /* 0x000fe20007ffe0ff */
[----:B------:R-:W-:Y:S01]  /*0a40*/  IMAD.X R9, RZ, RZ, R9, P0 ;  /* 0x000000ffff097224 */ /* 0x000fe200000e0609 */
[----:B------:R-:W-:Y:S01]  /*0a50*/  IADD3 R15, PT, PT, R15, 0x1, RZ ;  /* 0x000000010f0f7810 */ /* 0x000fe20007ffe0ff */
[----:B------:R-:W-:Y:S06]  /*0a60*/  @P1 BRA `(.L_x_10) ;  /* 0xfffffff400d81947 */ /* 0x000fec000383ffff */
[----:B------:R-:W-:Y:S05]  /*0a70*/  EXIT ;  /* 0x000000000000794d */ /* 0x000fea0003800000 */
        .weak           $__internal_0_$__cuda_sm3x_div_rn_noftz_f32_slowpath
        .type           $__internal_0_$__cuda_sm3x_div_rn_noftz_f32_slowpath,@function
        .size           $__internal_0_$__cuda_sm3x_div_rn_noftz_f32_slowpath,(.L_x_23 - $__internal_0_$__cuda_sm3x_div_rn_noftz_f32_slowpath)
$__internal_0_$__cuda_sm3x_div_rn_noftz_f32_slowpath:
[----:B------:R-:W-:Y:S01]  /*0a80*/  SHF.R.U32.HI R17, RZ, 0x17, R4 ;  /* 0x00000017ff117819 */ /* 0x000fe20000011604 */
[----:B------:R-:W-:Y:S01]  /*0a90*/  BSSY.RECONVERGENT B2, `(.L_x_11) ;  /* 0x0000063000027945 */ /* 0x000fe20003800200 */
[----:B------:R-:W-:Y:S02]  /*0aa0*/  SHF.R.U32.HI R18, RZ, 0x17, R3 ;  /* 0x00000017ff127819 */ /* 0x000fe40000011603 */
[----:B------:R-:W-:Y:S02]  /*0ab0*/  LOP3.LUT R17, R17, 0xff, RZ, 0xc0, !PT ;  /* 0x000000ff11117812 */ /* 0x000fe400078ec0ff */
[----:B------:R-:W-:Y:S02]  /*0ac0*/  LOP3.LUT R24, R18, 0xff, RZ, 0xc0, !PT ;  /* 0x000000ff12187812 */ /* 0x000fe400078ec0ff */
[----:B------:R-:W-:Y:S02]  /*0ad0*/  IADD3 R21, PT, PT, R17, -0x1, RZ ;  /* 0xffffffff11157810 */ /* 0x000fe40007ffe0ff */
[----:B------:R-:W-:Y:S01]  /*0ae0*/  MOV R20, R4 ;  /* 0x0000000400147202 */ /* 0x000fe20000000f00 */
[----:B------:R-:W-:Y:S01]  /*0af0*/  VIADD R19, R24, 0xffffffff ;  /* 0xffffffff18137836 */ /* 0x000fe20000000000 */
[----:B------:R-:W-:-:S04]  /*0b00*/  ISETP.GT.U32.AND P0, PT, R21, 0xfd, PT ;  /* 0x000000fd1500780c */ /* 0x000fc80003f04070 */
[----:B------:R-:W-:-:S13]  /*0b10*/  ISETP.GT.U32.OR P0, PT, R19, 0xfd, P0 ;  /* 0x000000fd1300780c */ /* 0x000fda0000704470 */
[----:B------:R-:W-:Y:S01]  /*0b20*/  @!P0 MOV R18, RZ ;  /* 0x000000ff00128202 */ /* 0x000fe20000000f00 */
[----:B------:R-:W-:Y:S06]  /*0b30*/  @!P0 BRA `(.L_x_12) ;  /* 0x00000000005c8947 */ /* 0x000fec0003800000 */
[----:B------:R-:W-:Y:S02]  /*0b40*/  FSETP.GTU.FTZ.AND P0, PT, |R3|, +INF , PT ;  /* 0x7f8000000300780b */ /* 0x000fe40003f1c200 */
[----:B------:R-:W-:-:S04]  /*0b50*/  FSETP.GTU.FTZ.AND P2, PT, |R4|, +INF , PT ;  /* 0x7f8000000400780b */ /* 0x000fc80003f5c200 */
[----:B------:R-:W-:-:S13]  /*0b60*/  PLOP3.LUT P0, PT, P0, P2, PT, 0xf8, 0x8f ;  /* 0x00000000008f781c */ /* 0x000fda0000705f70 */
[----:B------:R-:W-:Y:S05]  /*0b70*/  @P0 BRA `(.L_x_13) ;  /* 0x00000004004c0947 */ /* 0x000fea0003800000 */
[----:B------:R-:W-:-:S13]  /*0b80*/  LOP3.LUT P0, RZ, R20, 0x7fffffff, R3, 0xc8, !PT ;  /* 0x7fffffff14ff7812 */ /* 0x000fda000780c803 */
[----:B------:R-:W-:Y:S05]  /*0b90*/  @!P0 BRA `(.L_x_14) ;  /* 0x00000004003c8947 */ /* 0x000fea0003800000 */
[C---:B------:R-:W-:Y:S02]  /*0ba0*/  FSETP.NEU.FTZ.AND P3, PT, |R3|.reuse, +INF , PT ;  /* 0x7f8000000300780b */ /* 0x040fe40003f7d200 */
[----:B------:R-:W-:Y:S02]  /*0bb0*/  FSETP.NEU.FTZ.AND P2, PT, |R4|, +INF , PT ;  /* 0x7f8000000400780b */ /* 0x000fe40003f5d200 */
[----:B------:R-:W-:-:S11]  /*0bc0*/  FSETP.NEU.FTZ.AND P0, PT, |R3|, +INF , PT ;  /* 0x7f8000000300780b */ /* 0x000fd60003f1d200 */
[----:B------:R-:W-:Y:S05]  /*0bd0*/  @!P2 BRA !P3, `(.L_x_14) ;  /* 0x00000004002ca947 */ /* 0x000fea0005800000 */
[----:B------:R-:W-:-:S04]  /*0be0*/  LOP3.LUT P3, RZ, R3, 0x7fffffff, RZ, 0xc0, !PT ;  /* 0x7fffffff03ff7812 */ /* 0x000fc8000786c0ff */
[----:B------:R-:W-:-:S13]  /*0bf0*/  PLOP3.LUT P2, PT, P2, P3, PT, 0x2f, 0xf2 ;  /* 0x0000000000f2781c */ /* 0x000fda0001746577 */
[----:B------:R-:W-:Y:S05]  /*0c00*/  @P2 BRA `(.L_x_15) ;  /* 0x0000000400182947 */ /* 0x000fea0003800000 */
[----:B------:R-:W-:-:S04]  /*0c10*/  LOP3.LUT P2, RZ, R20, 0x7fffffff, RZ, 0xc0, !PT ;  /* 0x7fffffff14ff7812 */ /* 0x000fc8000784c0ff */
[----:B------:R-:W-:-:S13]  /*0c20*/  PLOP3.LUT P0, PT, P0, P2, PT, 0x2f, 0xf2 ;  /* 0x0000000000f2781c */ /* 0x000fda0000704577 */
[----:B------:R-:W-:Y:S05]  /*0c30*/  @P0 BRA `(.L_x_16) ;  /* 0x0000000400000947 */ /* 0x000fea0003800000 */
[----:B------:R-:W-:Y:S02]  /*0c40*/  ISETP.GE.AND P0, PT, R19, RZ, PT ;  /* 0x000000ff1300720c */ /* 0x000fe40003f06270 */
[----:B------:R-:W-:-:S11]  /*0c50*/  ISETP.GE.AND P2, PT, R21, RZ, PT ;  /* 0x000000ff1500720c */ /* 0x000fd60003f46270 */
[----:B------:R-:W-:Y:S01]  /*0c60*/  @P0 IMAD.MOV.U32 R18, RZ, RZ, RZ ;  /* 0x000000ffff120224 */ /* 0x000fe200078e00ff */
[----:B------:R-:W-:Y:S01]  /*0c70*/  @!P0 MOV R18, 0xffffffc0 ;  /* 0xffffffc000128802 */ /* 0x000fe20000000f00 */
[----:B------:R-:W-:Y:S01]  /*0c80*/  @!P0 FFMA R3, R3, 1.84467440737095516160e+19, RZ ;  /* 0x5f80000003038823 */ /* 0x000fe200000000ff */
[----:B------:R-:W-:Y:S02]  /*0c90*/  @!P2 FFMA R20, R4, 1.84467440737095516160e+19, RZ ;  /* 0x5f8000000414a823 */ /* 0x000fe400000000ff */
[----:B------:R-:W-:-:S07]  /*0ca0*/  @!P2 IADD3 R18, PT, PT, R18, 0x40, RZ ;  /* 0x000000401212a810 */ /* 0x000fce0007ffe0ff */
.L_x_12:
[----:B------:R-:W-:Y:S01]  /*0cb0*/  LEA R19, R17, 0xc0800000, 0x17 ;  /* 0xc080000011137811 */ /* 0x000fe200078eb8ff */
[----:B------:R-:W-:Y:S01]  /*0cc0*/  BSSY.RECONVERGENT B3, `(.L_x_17) ;  /* 0x0000036000037945 */ /* 0x000fe20003800200 */
[----:B------:R-:W-:-:S03]  /*0cd0*/  IADD3 R24, PT, PT, R24, -0x7f, RZ ;  /* 0xffffff8118187810 */ /* 0x000fc60007ffe0ff */
[----:B------:R-:W-:Y:S02]  /*0ce0*/  IMAD.IADD R21, R20, 0x1, -R19 ;  /* 0x0000000114157824 */ /* 0x000fe400078e0a13 */
[C---:B------:R-:W-:Y:S02]  /*0cf0*/  IMAD R3, R24.reuse, -0x800000, R3 ;  /* 0xff80000018037824 */ /* 0x040fe400078e0203 */
[----:B------:R0:W1:Y:S01]  /*0d00*/  MUFU.RCP R20, R21 ;  /* 0x0000001500147308 */ /* 0x0000620000001000 */
[----:B------:R-:W-:Y:S01]  /*0d10*/  FADD.FTZ R22, -R21, -RZ ;  /* 0x800000ff15167221 */ /* 0x000fe20000010100 */
[----:B0-----:R-:W-:-:S04]  /*0d20*/  IADD3 R21, PT, PT, R24, 0x7f, -R17 ;  /* 0x0000007f18157810 */ /* 0x001fc80007ffe811 */
[----:B------:R-:W-:Y:S01]  /*0d30*/  IADD3 R18, PT, PT, R21, R18, RZ ;  /* 0x0000001215127210 */ /* 0x000fe20007ffe0ff */
[----:B-1----:R-:W-:-:S04]  /*0d40*/  FFMA R19, R20, R22, 1 ;  /* 0x3f80000014137423 */ /* 0x002fc80000000016 */
[----:B------:R-:W-:-:S04]  /*0d50*/  FFMA R20, R20, R19, R20 ;  /* 0x0000001314147223 */ /* 0x000fc80000000014 */
[----:B------:R-:W-:-:S04]  /*0d60*/  FFMA R19, R3, R20, RZ ;  /* 0x0000001403137223 */ /* 0x000fc800000000ff */
[----:B------:R-:W-:-:S04]  /*0d70*/  FFMA R23, R22, R19, R3 ;  /* 0x0000001316177223 */ /* 0x000fc80000000003 */
[----:B------:R-:W-:-:S04]  /*0d80*/  FFMA R19, R20, R23, R19 ;  /* 0x0000001714137223 */ /* 0x000fc80000000013 */
[----:B------:R-:W-:-:S04]  /*0d90*/  FFMA R22, R22, R19, R3 ;  /* 0x0000001316167223 */ /* 0x000fc80000000003 */
[----:B------:R-:W-:-:S05]  /*0da0*/  FFMA R3, R20, R22, R19 ;  /* 0x0000001614037223 */ /* 0x000fca0000000013 */
[----:B------:R-:W-:-:S04]  /*0db0*/  SHF.R.U32.HI R17, RZ, 0x17, R3 ;  /* 0x00000017ff117819 */ /* 0x000fc80000011603 */
[----:B------:R-:W-:-:S05]  /*0dc0*/  LOP3.LUT R17, R17, 0xff, RZ, 0xc0, !PT ;  /* 0x000000ff11117812 */ /* 0x000fca00078ec0ff */
[----:B------:R-:W-:-:S05]  /*0dd0*/  IMAD.IADD R21, R17, 0x1, R18 ;  /* 0x0000000111157824 */ /* 0x000fca00078e0212 */
[----:B------:R-:W-:-:S04]  /*0de0*/  IADD3 R17, PT, PT, R21, -0x1, RZ ;  /* 0xffffffff15117810 */ /* 0x000fc80007ffe0ff */
[----:B------:R-:W-:-:S13]  /*0df0*/  ISETP.GE.U32.AND P0, PT, R17, 0xfe, PT ;  /* 0x000000fe1100780c */ /* 0x000fda0003f06070 */
[----:B------:R-:W-:Y:S05]  /*0e00*/  @!P0 BRA `(.L_x_18) ;  /* 0x0000000000808947 */ /* 0x000fea0003800000 */
[----:B------:R-:W-:-:S13]  /*0e10*/  ISETP.GT.AND P0, PT, R21, 0xfe, PT ;  /* 0x000000fe1500780c */ /* 0x000fda0003f04270 */
[----:B------:R-:W-:Y:S05]  /*0e20*/  @P0 BRA `(.L_x_19) ;  /* 0x00000000006c0947 */ /* 0x000fea0003800000 */
[----:B------:R-:W-:-:S13]  /*0e30*/  ISETP.GE.AND P0, PT, R21, 0x1, PT ;  /* 0x000000011500780c */ /* 0x000fda0003f06270 */
[----:B------:R-:W-:Y:S05]  /*0e40*/  @P0 BRA `(.L_x_20) ;  /* 0x0000000000740947 */ /* 0x000fea0003800000 */
[----:B------:R-:W-:Y:S02]  /*0e50*/  ISETP.GE.AND P0, PT, R21, -0x18, PT ;  /* 0xffffffe81500780c */ /* 0x000fe40003f06270 */
[----:B------:R-:W-:-:S11]  /*0e60*/  LOP3.LUT R3, R3, 0x80000000, RZ, 0xc0, !PT ;  /* 0x8000000003037812 */ /* 0x000fd600078ec0ff */
[----:B------:R-:W-:Y:S05]  /*0e70*/  @!P0 BRA `(.L_x_20) ;  /* 0x0000000000688947 */ /* 0x000fea0003800000 */
[CCC-:B------:R-:W-:Y:S01]  /*0e80*/  FFMA.RZ R17, R20.reuse, R22.reuse, R19.reuse ;  /* 0x0000001614117223 */ /* 0x1c0fe2000000c013 */
[C---:B------:R-:W-:Y:S02]  /*0e90*/  ISETP.NE.AND P3, PT, R21.reuse, RZ, PT ;  /* 0x000000ff1500720c */ /* 0x040fe40003f65270 */
[----:B------:R-:W-:Y:S02]  /*0ea0*/  ISETP.NE.AND P2, PT, R21, RZ, PT ;  /* 0x000000ff1500720c */ /* 0x000fe40003f45270 */
[----:B------:R-:W-:Y:S01]  /*0eb0*/  LOP3.LUT R18, R17, 0x7fffff, RZ, 0xc0, !PT ;  /* 0x007fffff11127812 */ /* 0x000fe200078ec0ff */
[CCC-:B------:R-:W-:Y:S01]  /*0ec0*/  FFMA.RP R17, R20.reuse, R22.reuse, R19.reuse ;  /* 0x0000001614117223 */ /* 0x1c0fe20000008013 */
[----:B------:R-:W-:Y:S01]  /*0ed0*/  FFMA.RM R20, R20, R22, R19 ;  /* 0x0000001614147223 */ /* 0x000fe20000004013 */
[----:B------:R-:W-:Y:S01]  /*0ee0*/  IADD3 R19, PT, PT, R21, 0x20, RZ ;  /* 0x0000002015137810 */ /* 0x000fe20007ffe0ff */
[----:B------:R-:W-:Y:S01]  /*0ef0*/  IMAD.MOV R21, RZ, RZ, -R21 ;  /* 0x000000ffff157224 */ /* 0x000fe200078e0a15 */
[----:B------:R-:W-:-:S02]  /*0f00*/  LOP3.LUT R18, R18, 0x800000, RZ, 0xfc, !PT ;  /* 0x0080000012127812 */ /* 0x000fc400078efcff */
[----:B------:R-:W-:Y:S02]  /*0f10*/  FSETP.NEU.FTZ.AND P0, PT, R17, R20, PT ;  /* 0x000000141100720b */ /* 0x000fe40003f1d000 */
[----:B------:R-:W-:Y:S02]  /*0f20*/  SHF.L.U32 R19, R18, R19, RZ ;  /* 0x0000001312137219 */ /* 0x000fe400000006ff */
[----:B------:R-:W-:Y:S02]  /*0f30*/  SEL R17, R21, RZ, P3 ;  /* 0x000000ff15117207 */ /* 0x000fe40001800000 */
[----:B------:R-:W-:Y:S02]  /*0f40*/  ISETP.NE.AND P2, PT, R19, RZ, P2 ;  /* 0x000000ff1300720c */ /* 0x000fe40001745270 */
[----:B------:R-:W-:Y:S02]  /*0f50*/  SHF.R.U32.HI R17, RZ, R17, R18 ;  /* 0x00000011ff117219 */ /* 0x000fe40000011612 */
[----:B------:R-:W-:-:S02]  /*0f60*/  PLOP3.LUT P0, PT, P0, P2, PT, 0xf8, 0x8f ;  /* 0x00000000008f781c */ /* 0x000fc40000705f70 */
[----:B------:R-:W-:Y:S02]  /*0f70*/  SHF.R.U32.HI R19, RZ, 0x1, R17 ;  /* 0x00000001ff137819 */ /* 0x000fe40000011611 */
[----:B------:R-:W-:-:S04]  /*0f80*/  SEL R18, RZ, 0x1, !P0 ;  /* 0x00000001ff127807 */ /* 0x000fc80004000000 */
[----:B------:R-:W-:-:S04]  /*0f90*/  LOP3.LUT R18, R18, 0x1, R19, 0xf8, !PT ;  /* 0x0000000112127812 */ /* 0x000fc800078ef813 */
[----:B------:R-:W-:-:S04]  /*0fa0*/  LOP3.LUT R18, R18, R17, RZ, 0xc0, !PT ;  /* 0x0000001112127212 */ /* 0x000fc800078ec0ff */
[----:B------:R-:W-:-:S04]  /*0fb0*/  IADD3 R18, PT, PT, R19, R18, RZ ;  /* 0x0000001213127210 */ /* 0x000fc80007ffe0ff */
[----:B------:R-:W-:Y:S01]  /*0fc0*/  LOP3.LUT R3, R18, R3, RZ, 0xfc, !PT ;  /* 0x0000000312037212 */ /* 0x000fe200078efcff */
[----:B------:R-:W-:Y:S06]  /*0fd0*/  BRA `(.L_x_20) ;  /* 0x0000000000107947 */ /* 0x000fec0003800000 */
.L_x_19:
[----:B------:R-:W-:-:S04]  /*0fe0*/  LOP3.LUT R3, R3, 0x80000000, RZ, 0xc0, !PT ;  /* 0x8000000003037812 */ /* 0x000fc800078ec0ff */
[----:B------:R-:W-:Y:S01]  /*0ff0*/  LOP3.LUT R3, R3, 0x7f800000, RZ, 0xfc, !PT ;  /* 0x7f80000003037812 */ /* 0x000fe200078efcff */
[----:B------:R-:W-:Y:S06]  /*1000*/  BRA `(.L_x_20) ;  /* 0x0000000000047947 */ /* 0x000fec0003800000 */
.L_x_18:
[----:B------:R-:W-:-:S07]  /*1010*/  LEA R3, R18, R3, 0x17 ;  /* 0x0000000312037211 */ /* 0x000fce00078eb8ff */
.L_x_20:
[----:B------:R-:W-:Y:S05]  /*1020*/  BSYNC.RECONVERGENT B3 ;  /* 0x0000000000037941 */ /* 0x000fea0003800200 */
.L_x_17:
[----:B------:R-:W-:Y:S05]  /*1030*/  BRA `(.L_x_21) ;  /* 0x0000000000207947 */ /* 0x000fea0003800000 */
.L_x_16:
[----:B------:R-:W-:-:S04]  /*1040*/  LOP3.LUT R3, R20, 0x80000000, R3, 0x48, !PT ;  /* 0x8000000014037812 */ /* 0x000fc800078e4803 */
[----:B------:R-:W-:Y:S01]  /*1050*/  LOP3.LUT R3, R3, 0x7f800000, RZ, 0xfc, !PT ;  /* 0x7f80000003037812 */ /* 0x000fe200078efcff */
[----:B------:R-:W-:Y:S06]  /*1060*/  BRA `(.L_x_21) ;  /* 0x0000000000147947 */ /* 0x000fec0003800000 */
.L_x_15:
[----:B------:R-:W-:Y:S01]  /*1070*/  LOP3.LUT R3, R20, 0x80000000, R3, 0x48, !PT ;  /* 0x8000000014037812 */ /* 0x000fe200078e4803 */
[----:B------:R-:W-:Y:S06]  /*1080*/  BRA `(.L_x_21) ;  /* 0x00000000000c7947 */ /* 0x000fec0003800000 */
.L_x_14:
[----:B------:R-:W0:Y:S01]  /*1090*/  MUFU.RSQ R3, -QNAN ;  /* 0xffc0000000037908 */ /* 0x000e220000001400 */
[----:B------:R-:W-:Y:S05]  /*10a0*/  BRA `(.L_x_21) ;  /* 0x0000000000047947 */ /* 0x000fea0003800000 */
.L_x_13:
[----:B------:R-:W-:-:S07]  /*10b0*/  FADD.FTZ R3, R3, R4 ;  /* 0x0000000403037221 */ /* 0x000fce0000010000 */
.L_x_21:
[----:B------:R-:W-:Y:S05]  /*10c0*/  BSYNC.RECONVERGENT B2 ;  /* 0x0000000000027941 */ /* 0x000fea0003800200 */
.L_x_11:
[----:B------:R-:W-:-:S04]  /*10d0*/  HFMA2 R17, -RZ, RZ, 0, 0 ;  /* 0x00000000ff117431 */ /* 0x000fc800000001ff */
[----:B0-----:R-:W-:Y:S05]  /*10e0*/  RET.REL.NODEC R16 `(calcB) ;  /* 0xffffffec10c47950 */ /* 0x001fea0003c3ffff */
.L_x_22:
[----:B------:R-:W-:-:S00]  /*10f0*/  BRA `(.L_x_22) ;  /* 0xfffffffc00fc7947 */ /* 0x000fc0000383ffff */
[----:B------:R-:W-:-:S00]  /*1100*/  NOP ;  /* 0x0000000000007918 */ /* 0x000fc00000000000 */
[----:B------:R-:W-:-:S00]  /*1110*/  NOP ;  /* 0x0000000000007918 */ /* 0x000fc00000000000 */
[----:B------:R-:W-:-:S00]  /*1120*/  NOP ;  /* 0x0000000000007918 */ /* 0x000fc00000000000 */
[----:B------:R-:W-:-:S00]  /*1130*/  NOP ;  /* 0x0000000000007918 */ /* 0x000fc00000000000 */
[----:B------:R-:W-:-:S00]  /*1140*/  NOP ;  /* 0x0000000000007918 */ /* 0x000fc00000000000 */
[----:B------:R-:W-:-:S00]  /*1150*/  NOP ;  /* 0x0000000000007918 */ /* 0x000fc00000000000 */
[----:B------:R-:W-:-:S00]  /*1160*/  NOP ;  /* 0x0000000000007918 */ /* 0x000fc00000000000 */
[----:B------:R-:W-:-:S00]  /*1170*/  NOP ;  /* 0x0000000000007918 */ /* 0x000fc00000000000 */
.L_x_23:


//--------------------- .nv.shared.reserved.0     --------------------------
	.section	.nv.shared.reserved.0,"aw",@nobits
	.weak		__nv_reservedSMEM_offset_0_alias
	.size		__nv_reservedSMEM_offset_0_alias, 0, 64
	.other		__nv_reservedSMEM_offset_0_alias,@"STO_CUDA_RESERVED_SHARED STV_DEFAULT"
__nv_reservedSMEM_offset_0_alias:
	.zero		0
	.zero		64


//--------------------- .nv.constant0.calcB       --------------------------
	.section	.nv.constant0.calcB,"a",@progbits
	.sectionflags	@""
	.align	4
.nv.constant0.calcB:
	.zero		920


//--------------------- SYMBOLS --------------------------

	.type		.nv.reservedSmem.offset0,@object
	.size		.nv.reservedSmem.offset0,0x4
